	.headerflags	@"EF_CUDA_TEXMODE_UNIFIED EF_CUDA_64BIT_ADDRESS EF_CUDA_ACCELERATORS EF_CUDA_SM90 EF_CUDA_VIRTUAL_SM(EF_CUDA_SM90)"
	.elftype	@"ET_EXEC"


//--------------------- .nv.info                  --------------------------
	.section	.nv.info,"",@"SHT_CUDA_INFO"
	.align	4


	//----- nvinfo : EIATTR_REGCOUNT
	.align		4
        /*0000*/ 	.byte	0x04, 0x2f
        /*0002*/ 	.short	(.L_1 - .L_0)
	.align		4
.L_0:
        /*0004*/ 	.word	index@(triton_poi_fused_cat_0)
        /*0008*/ 	.word	0x0000000e


	//----- nvinfo : EIATTR_MIN_STACK_SIZE
	.align		4
.L_1:
        /*000c*/ 	.byte	0x04, 0x12
        /*000e*/ 	.short	(.L_3 - .L_2)
	.align		4
.L_2:
        /*0010*/ 	.word	index@(triton_poi_fused_cat_0)
        /*0014*/ 	.word	0x00000000


	//----- nvinfo : EIATTR_FRAME_SIZE
	.align		4
.L_3:
        /*0018*/ 	.byte	0x04, 0x11
        /*001a*/ 	.short	(.L_5 - .L_4)
	.align		4
.L_4:
        /*001c*/ 	.word	index@(triton_poi_fused_cat_0)
        /*0020*/ 	.word	0x00000000


	//----- nvinfo : EIATTR_MIN_STACK_SIZE
	.align		4
.L_5:
        /*0024*/ 	.byte	0x04, 0x12
        /*0026*/ 	.short	(.L_7 - .L_6)
	.align		4
.L_6:
        /*0028*/ 	.word	index@(triton_poi_fused_cat_0)
        /*002c*/ 	.word	0x00000000
.L_7:


//--------------------- .nv.info.triton_poi_fused_cat_0 --------------------------
	.section	.nv.info.triton_poi_fused_cat_0,"",@"SHT_CUDA_INFO"
	.sectionflags	@""
	.align	4


	//----- nvinfo : EIATTR_CUDA_API_VERSION
	.align		4
        /*0000*/ 	.byte	0x04, 0x37
        /*0002*/ 	.short	(.L_9 - .L_8)
.L_8:
        /*0004*/ 	.word	0x0000007c


	//----- nvinfo : EIATTR_KPARAM_INFO
	.align		4
.L_9:
        /*0008*/ 	.byte	0x04, 0x17
        /*000a*/ 	.short	(.L_11 - .L_10)
.L_10:
        /*000c*/ 	.word	0x00000000
        /*0010*/ 	.short	0x0002
        /*0012*/ 	.short	0x0010
        /*0014*/ 	.byte	0x00, 0xf0, 0x11, 0x00


	//----- nvinfo : EIATTR_KPARAM_INFO
	.align		4
.L_11:
        /*0018*/ 	.byte	0x04, 0x17
        /*001a*/ 	.short	(.L_13 - .L_12)
.L_12:
        /*001c*/ 	.word	0x00000000
        /*0020*/ 	.short	0x0001
        /*0022*/ 	.short	0x0008
        /*0024*/ 	.byte	0x00, 0xf4, 0x21, 0x00


	//----- nvinfo : EIATTR_KPARAM_INFO
	.align		4
.L_13:
        /*0028*/ 	.byte	0x04, 0x17
        /*002a*/ 	.short	(.L_15 - .L_14)
.L_14:
        /*002c*/ 	.word	0x00000000
        /*0030*/ 	.short	0x0000
        /*0032*/ 	.short	0x0000
        /*0034*/ 	.byte	0x00, 0xf4, 0x21, 0x00


	//----- nvinfo : EIATTR_SPARSE_MMA_MASK
	.align		4
.L_15:
        /*0038*/ 	.byte	0x03, 0x50
        /*003a*/ 	.short	0x0000


	//----- nvinfo : EIATTR_MAXREG_COUNT
	.align		4
        /*003c*/ 	.byte	0x03, 0x1b
        /*003e*/ 	.short	0x00ff


	//----- nvinfo : EIATTR_EXIT_INSTR_OFFSETS
	.align		4
        /*0040*/ 	.byte	0x04, 0x1c
        /*0042*/ 	.short	(.L_17 - .L_16)


	//   ....[0]....
.L_16:
        /*0044*/ 	.word	0x000002d0


	//   ....[1]....
        /*0048*/ 	.word	0x000002f0


	//----- nvinfo : EIATTR_REQNTID
	.align		4
.L_17:
        /*004c*/ 	.byte	0x04, 0x10
        /*004e*/ 	.short	(.L_19 - .L_18)
.L_18:
        /*0050*/ 	.word	0x00000080
        /*0054*/ 	.word	0x00000001
        /*0058*/ 	.word	0x00000001


	//----- nvinfo : EIATTR_CBANK_PARAM_SIZE
	.align		4
.L_19:
        /*005c*/ 	.byte	0x03, 0x19
        /*005e*/ 	.short	0x0014


	//----- nvinfo : EIATTR_PARAM_CBANK
	.align		4
        /*0060*/ 	.byte	0x04, 0x0a
        /*0062*/ 	.short	(.L_21 - .L_20)
	.align		4
.L_20:
        /*0064*/ 	.word	index@(.nv.constant0.triton_poi_fused_cat_0)
        /*0068*/ 	.short	0x0210
        /*006a*/ 	.short	0x0014


	//----- nvinfo : EIATTR_SW_WAR
	.align		4
.L_21:
        /*006c*/ 	.byte	0x04, 0x36
        /*006e*/ 	.short	(.L_23 - .L_22)
.L_22:
        /*0070*/ 	.word	0x00000008
.L_23:


//--------------------- .nv.callgraph             --------------------------
	.section	.nv.callgraph,"",@"SHT_CUDA_CALLGRAPH"
	.align	4
	.sectionentsize	8
	.align		4
        /*0000*/ 	.word	0x00000000
	.align		4
        /*0004*/ 	.word	0xffffffff
	.align		4
        /*0008*/ 	.word	0x00000000
	.align		4
        /*000c*/ 	.word	0xfffffffe
	.align		4
        /*0010*/ 	.word	0x00000000
	.align		4
        /*0014*/ 	.word	0xfffffffd
	.align		4
        /*0018*/ 	.word	0x00000000
	.align		4
        /*001c*/ 	.word	0xfffffffc


//--------------------- .text.triton_poi_fused_cat_0 --------------------------
	.section	.text.triton_poi_fused_cat_0,"ax",@progbits
	.align	128
        .global         triton_poi_fused_cat_0
        .type           triton_poi_fused_cat_0,@function
        .size           triton_poi_fused_cat_0,(.L_x_1 - triton_poi_fused_cat_0)
        .other          triton_poi_fused_cat_0,@"STO_CUDA_ENTRY STV_DEFAULT"
triton_poi_fused_cat_0:
.text.triton_poi_fused_cat_0:
[----:B------:R-:W0:Y:S02]  /*0000*/  LDC R1, c[0x0][0x28] ;  /* 0x00000a00ff017b82 */ /* 0x000e240000000800 */
[----:B------:R-:W1:Y:S01]  /*0010*/  S2R R0, SR_TID.X ;  /* 0x0000000000007919 */ /* 0x000e620000002100 */
[----:B------:R-:W-:Y:S01]  /*0020*/  ULDC.64 UR4, c[0x0][0x210] ;  /* 0x0000840000047ab9 */ /* 0x000fe20000000a00 */
[----:B------:R-:W2:Y:S01]  /*0030*/  S2R R3, SR_CTAID.X ;  /* 0x0000000000037919 */ /* 0x000ea20000002500 */
[----:B-1----:R-:W-:-:S05]  /*0040*/  IMAD.SHL.U32 R0, R0, 0x2, RZ ;  /* 0x0000000200007824 */ /* 0x002fca00078e00ff */
[----:B------:R-:W-:-:S05]  /*0050*/  LOP3.LUT R0, R0, 0xfe, RZ, 0xc0, !PT ;  /* 0x000000fe00007812 */ /* 0x000fca00078ec0ff */
[----:B--2---:R-:W-:Y:S02]  /*0060*/  IMAD R0, R3, 0x100, R0 ;  /* 0x0000010003007824 */ /* 0x004fe400078e0200 */
[----:B------:R-:W1:Y:S03]  /*0070*/  LDC.64 R2, c[0x0][0x210] ;  /* 0x00008400ff027b82 */ /* 0x000e660000000a00 */
[----:B------:R-:W-:Y:S02]  /*0080*/  SHF.R.S32.HI R5, RZ, 0x1f, R0 ;  /* 0x0000001fff057819 */ /* 0x000fe40000011400 */
[----:B------:R-:W-:Y:S02]  /*0090*/  ISETP.GE.AND P0, PT, R0, 0x200, PT ;  /* 0x000002000000780c */ /* 0x000fe40003f06270 */
[CC--:B------:R-:W-:Y:S02]  /*00a0*/  LEA.HI R4, R5.reuse, R0.reuse, RZ, 0x4 ;  /* 0x0000000005047211 */ /* 0x0c0fe400078f20ff */
[----:B------:R-:W-:-:S02]  /*00b0*/  LEA.HI R8, R5, R0, RZ, 0x7 ;  /* 0x0000000005087211 */ /* 0x000fc400078f38ff */
[----:B------:R-:W-:Y:S02]  /*00c0*/  SHF.R.S32.HI R6, RZ, 0x4, R4 ;  /* 0x00000004ff067819 */ /* 0x000fe40000011404 */
[----:B------:R-:W-:Y:S02]  /*00d0*/  LOP3.LUT R5, R4, 0xfffffff0, RZ, 0xc0, !PT ;  /* 0xfffffff004057812 */ /* 0x000fe400078ec0ff */
[----:B------:R-:W-:Y:S02]  /*00e0*/  LEA.HI R7, R6, R6, RZ, 0x3 ;  /* 0x0000000606077211 */ /* 0x000fe400078f18ff */
[----:B------:R-:W-:Y:S01]  /*00f0*/  SHF.R.S32.HI R9, RZ, 0x7, R8 ;  /* 0x00000007ff097819 */ /* 0x000fe20000011408 */
[----:B------:R-:W-:Y:S01]  /*0100*/  IMAD.IADD R5, R0, 0x1, -R5 ;  /* 0x0000000100057824 */ /* 0x000fe200078e0a05 */
[----:B------:R-:W-:Y:S02]  /*0110*/  LOP3.LUT R7, R7, 0xfffffff8, RZ, 0xc0, !PT ;  /* 0xfffffff807077812 */ /* 0x000fe400078ec0ff */
[----:B------:R-:W-:Y:S01]  /*0120*/  LOP3.LUT R11, R8, 0xffffff80, RZ, 0xc0, !PT ;  /* 0xffffff80080b7812 */ /* 0x000fe200078ec0ff */
[----:B------:R-:W-:Y:S01]  /*0130*/  IMAD.SHL.U32 R4, R9, 0x40, RZ ;  /* 0x0000004009047824 */ /* 0x000fe200078e00ff */
[----:B------:R-:W-:Y:S01]  /*0140*/  SHF.R.S32.HI R8, RZ, 0x1f, R5 ;  /* 0x0000001fff087819 */ /* 0x000fe20000011405 */
[----:B------:R-:W-:-:S03]  /*0150*/  IMAD.IADD R7, R6, 0x1, -R7 ;  /* 0x0000000106077824 */ /* 0x000fc600078e0a07 */
[--C-:B------:R-:W-:Y:S01]  /*0160*/  SHF.R.S32.HI R9, RZ, 0x1f, R4.reuse ;  /* 0x0000001fff097819 */ /* 0x100fe20000011404 */
[C---:B------:R-:W-:Y:S01]  /*0170*/  IMAD.SHL.U32 R6, R7.reuse, 0x10, RZ ;  /* 0x0000001007067824 */ /* 0x040fe200078e00ff */
[C---:B------:R-:W-:Y:S02]  /*0180*/  ISETP.GE.AND P2, PT, R7.reuse, 0x4, PT ;  /* 0x000000040700780c */ /* 0x040fe40003f46270 */
[----:B------:R-:W-:Y:S02]  /*0190*/  ISETP.GT.AND P1, PT, R7, 0x3, !P0 ;  /* 0x000000030700780c */ /* 0x000fe40004724270 */
[----:B------:R-:W-:Y:S02]  /*01a0*/  IADD3 R5, P4, P5, R6, R5, R4 ;  /* 0x0000000506057210 */ /* 0x000fe40007d9e004 */
[----:B------:R-:W-:Y:S02]  /*01b0*/  ISETP.LT.AND P3, PT, R0, 0x200, !P2 ;  /* 0x000002000000780c */ /* 0x000fe40005761270 */
[----:B------:R-:W-:-:S02]  /*01c0*/  SHF.R.S32.HI R6, RZ, 0x1f, R6 ;  /* 0x0000001fff067819 */ /* 0x000fc40000011406 */
[----:B------:R-:W-:Y:S02]  /*01d0*/  IADD3 R11, R4, R0, -R11 ;  /* 0x00000000040b7210 */ /* 0x000fe40007ffe80b */
[----:B------:R-:W-:Y:S02]  /*01e0*/  IADD3.X R4, R6, R8, R9, P4, P5 ;  /* 0x0000000806047210 */ /* 0x000fe400027ea409 */
[----:B------:R-:W-:Y:S02]  /*01f0*/  CS2R R8, SRZ ;  /* 0x0000000000087805 */ /* 0x000fe4000001ff00 */
[----:B------:R-:W-:Y:S01]  /*0200*/  LEA R6, P4, R5, UR4, 0x2 ;  /* 0x0000000405067c11 */ /* 0x000fe2000f8810ff */
[----:B-1----:R-:W-:Y:S01]  /*0210*/  IMAD.WIDE R2, R11, 0x4, R2 ;  /* 0x000000040b027825 */ /* 0x002fe200078e0202 */
[----:B------:R-:W-:Y:S02]  /*0220*/  CS2R R10, SRZ ;  /* 0x00000000000a7805 */ /* 0x000fe4000001ff00 */
[----:B------:R-:W-:Y:S01]  /*0230*/  LEA.HI.X R7, R5, UR5, R4, 0x2, P4 ;  /* 0x0000000505077c11 */ /* 0x000fe2000a0f1404 */
[----:B------:R-:W-:Y:S01]  /*0240*/  ULDC.64 UR4, c[0x0][0x208] ;  /* 0x0000820000047ab9 */ /* 0x000fe20000000a00 */
[----:B------:R-:W1:Y:S01]  /*0250*/  LDC.64 R4, c[0x0][0x218] ;  /* 0x00008600ff047b82 */ /* 0x000e620000000a00 */
[----:B------:R-:W2:Y:S04]  /*0260*/  @P3 LDG.E.64 R8, desc[UR4][R2.64] ;  /* 0x0000000402083981 */ /* 0x000ea8000c1e1b00 */
[----:B------:R-:W3:Y:S01]  /*0270*/  @P1 LDG.E.64 R10, desc[UR4][R6.64+-0x100] ;  /* 0xffff0004060a1981 */ /* 0x000ee2000c1e1b00 */
[----:B-1----:R-:W-:Y:S01]  /*0280*/  IMAD.WIDE R4, R0, 0x4, R4 ;  /* 0x0000000400047825 */ /* 0x002fe200078e0204 */
[----:B--2---:R-:W-:-:S02]  /*0290*/  SEL R8, R8, RZ, P3 ;  /* 0x000000ff08087207 */ /* 0x004fc40001800000 */
[----:B------:R-:W-:Y:S02]  /*02a0*/  SEL R9, R9, RZ, P3 ;  /* 0x000000ff09097207 */ /* 0x000fe40001800000 */
[----:B---3--:R-:W-:Y:S02]  /*02b0*/  @P2 SEL R8, R10, RZ, P1 ;  /* 0x000000ff0a082207 */ /* 0x008fe40000800000 */
[----:B------:R-:W-:Y:S01]  /*02c0*/  @P2 SEL R9, R11, RZ, P1 ;  /* 0x000000ff0b092207 */ /* 0x000fe20000800000 */
[----:B------:R-:W-:Y:S06]  /*02d0*/  @P0 EXIT ;  /* 0x000000000000094d */ /* 0x000fec0003800000 */
[----:B------:R-:W-:Y:S01]  /*02e0*/  STG.E.64 desc[UR4][R4.64], R8 ;  /* 0x0000000804007986 */ /* 0x000fe2000c101b04 */
[----:B------:R-:W-:Y:S05]  /*02f0*/  EXIT ;  /* 0x000000000000794d */ /* 0x000fea0003800000 */
.L_x_0:
[----:B------:R-:W-:-:S00]  /*0300*/  BRA `(.L_x_0) ;  /* 0xfffffffc00fc7947 */ /* 0x000fc0000383ffff */
[----:B------:R-:W-:-:S00]  /*0310*/  NOP ;  /* 0x0000000000007918 */ /* 0x000fc00000000000 */
        /* <DEDUP_REMOVED lines=14> */
.L_x_1:


//--------------------- .nv.constant0.triton_poi_fused_cat_0 --------------------------
	.section	.nv.constant0.triton_poi_fused_cat_0,"a",@progbits
	.sectionflags	@""
	.align	4
.nv.constant0.triton_poi_fused_cat_0:
	.zero		548
